	.headerflags	@"EF_CUDA_TEXMODE_UNIFIED EF_CUDA_64BIT_ADDRESS EF_CUDA_ACCELERATORS EF_CUDA_SM90 EF_CUDA_VIRTUAL_SM(EF_CUDA_SM90)"
	.elftype	@"ET_EXEC"


//--------------------- .nv.info                  --------------------------
	.section	.nv.info,"",@"SHT_CUDA_INFO"
	.align	4


	//----- nvinfo : EIATTR_REGCOUNT
	.align		4
        /*0000*/ 	.byte	0x04, 0x2f
        /*0002*/ 	.short	(.L_1 - .L_0)
	.align		4
.L_0:
        /*0004*/ 	.word	index@(triton_poi_fused_max_pool2d_with_indices_11)
        /*0008*/ 	.word	0x00000028


	//----- nvinfo : EIATTR_MIN_STACK_SIZE
	.align		4
.L_1:
        /*000c*/ 	.byte	0x04, 0x12
        /*000e*/ 	.short	(.L_3 - .L_2)
	.align		4
.L_2:
        /*0010*/ 	.word	index@(triton_poi_fused_max_pool2d_with_indices_11)
        /*0014*/ 	.word	0x00000000


	//----- nvinfo : EIATTR_FRAME_SIZE
	.align		4
.L_3:
        /*0018*/ 	.byte	0x04, 0x11
        /*001a*/ 	.short	(.L_5 - .L_4)
	.align		4
.L_4:
        /*001c*/ 	.word	index@(triton_poi_fused_max_pool2d_with_indices_11)
        /*0020*/ 	.word	0x00000000


	//----- nvinfo : EIATTR_MIN_STACK_SIZE
	.align		4
.L_5:
        /*0024*/ 	.byte	0x04, 0x12
        /*0026*/ 	.short	(.L_7 - .L_6)
	.align		4
.L_6:
        /*0028*/ 	.word	index@(triton_poi_fused_max_pool2d_with_indices_11)
        /*002c*/ 	.word	0x00000000
.L_7:


//--------------------- .nv.info.triton_poi_fused_max_pool2d_with_indices_11 --------------------------
	.section	.nv.info.triton_poi_fused_max_pool2d_with_indices_11,"",@"SHT_CUDA_INFO"
	.sectionflags	@""
	.align	4


	//----- nvinfo : EIATTR_CUDA_API_VERSION
	.align		4
        /*0000*/ 	.byte	0x04, 0x37
        /*0002*/ 	.short	(.L_9 - .L_8)
.L_8:
        /*0004*/ 	.word	0x0000007c


	//----- nvinfo : EIATTR_KPARAM_INFO
	.align		4
.L_9:
        /*0008*/ 	.byte	0x04, 0x17
        /*000a*/ 	.short	(.L_11 - .L_10)
.L_10:
        /*000c*/ 	.word	0x00000000
        /*0010*/ 	.short	0x0003
        /*0012*/ 	.short	0x0018
        /*0014*/ 	.byte	0x00, 0xf0, 0x11, 0x00


	//----- nvinfo : EIATTR_KPARAM_INFO
	.align		4
.L_11:
        /*0018*/ 	.byte	0x04, 0x17
        /*001a*/ 	.short	(.L_13 - .L_12)
.L_12:
        /*001c*/ 	.word	0x00000000
        /*0020*/ 	.short	0x0002
        /*0022*/ 	.short	0x0010
        /*0024*/ 	.byte	0x00, 0xf4, 0x21, 0x00


	//----- nvinfo : EIATTR_KPARAM_INFO
	.align		4
.L_13:
        /*0028*/ 	.byte	0x04, 0x17
        /*002a*/ 	.short	(.L_15 - .L_14)
.L_14:
        /*002c*/ 	.word	0x00000000
        /*0030*/ 	.short	0x0001
        /*0032*/ 	.short	0x0008
        /*0034*/ 	.byte	0x00, 0xf4, 0x21, 0x00


	//----- nvinfo : EIATTR_KPARAM_INFO
	.align		4
.L_15:
        /*0038*/ 	.byte	0x04, 0x17
        /*003a*/ 	.short	(.L_17 - .L_16)
.L_16:
        /*003c*/ 	.word	0x00000000
        /*0040*/ 	.short	0x0000
        /*0042*/ 	.short	0x0000
        /*0044*/ 	.byte	0x00, 0xf4, 0x21, 0x00


	//----- nvinfo : EIATTR_SPARSE_MMA_MASK
	.align		4
.L_17:
        /*0048*/ 	.byte	0x03, 0x50
        /*004a*/ 	.short	0x0000


	//----- nvinfo : EIATTR_MAXREG_COUNT
	.align		4
        /*004c*/ 	.byte	0x03, 0x1b
        /*004e*/ 	.short	0x00ff


	//----- nvinfo : EIATTR_EXIT_INSTR_OFFSETS
	.align		4
        /*0050*/ 	.byte	0x04, 0x1c
        /*0052*/ 	.short	(.L_19 - .L_18)


	//   ....[0]....
.L_18:
        /*0054*/ 	.word	0x00000ff0


	//----- nvinfo : EIATTR_REQNTID
	.align		4
.L_19:
        /*0058*/ 	.byte	0x04, 0x10
        /*005a*/ 	.short	(.L_21 - .L_20)
.L_20:
        /*005c*/ 	.word	0x00000080
        /*0060*/ 	.word	0x00000001
        /*0064*/ 	.word	0x00000001


	//----- nvinfo : EIATTR_CBANK_PARAM_SIZE
	.align		4
.L_21:
        /*0068*/ 	.byte	0x03, 0x19
        /*006a*/ 	.short	0x001c


	//----- nvinfo : EIATTR_PARAM_CBANK
	.align		4
        /*006c*/ 	.byte	0x04, 0x0a
        /*006e*/ 	.short	(.L_23 - .L_22)
	.align		4
.L_22:
        /*0070*/ 	.word	index@(.nv.constant0.triton_poi_fused_max_pool2d_with_indices_11)
        /*0074*/ 	.short	0x0210
        /*0076*/ 	.short	0x001c


	//----- nvinfo : EIATTR_SW_WAR
	.align		4
.L_23:
        /*0078*/ 	.byte	0x04, 0x36
        /*007a*/ 	.short	(.L_25 - .L_24)
.L_24:
        /*007c*/ 	.word	0x00000008
.L_25:


//--------------------- .nv.callgraph             --------------------------
	.section	.nv.callgraph,"",@"SHT_CUDA_CALLGRAPH"
	.align	4
	.sectionentsize	8
	.align		4
        /*0000*/ 	.word	0x00000000
	.align		4
        /*0004*/ 	.word	0xffffffff
	.align		4
        /*0008*/ 	.word	0x00000000
	.align		4
        /*000c*/ 	.word	0xfffffffe
	.align		4
        /*0010*/ 	.word	0x00000000
	.align		4
        /*0014*/ 	.word	0xfffffffd
	.align		4
        /*0018*/ 	.word	0x00000000
	.align		4
        /*001c*/ 	.word	0xfffffffc


//--------------------- .text.triton_poi_fused_max_pool2d_with_indices_11 --------------------------
	.section	.text.triton_poi_fused_max_pool2d_with_indices_11,"ax",@progbits
	.sectionflags	@"SHF_BARRIERS=1"
	.align	128
        .global         triton_poi_fused_max_pool2d_with_indices_11
        .type           triton_poi_fused_max_pool2d_with_indices_11,@function
        .size           triton_poi_fused_max_pool2d_with_indices_11,(.L_x_1 - triton_poi_fused_max_pool2d_with_indices_11)
        .other          triton_poi_fused_max_pool2d_with_indices_11,@"STO_CUDA_ENTRY STV_DEFAULT"
triton_poi_fused_max_pool2d_with_indices_11:
.text.triton_poi_fused_max_pool2d_with_indices_11:
[----:B------:R-:W-:Y:S01]  /*0000*/  LDC R1, c[0x0][0x28] ;  /* 0x00000a00ff017b82 */ /* 0x000fe20000000800 */
[----:B------:R-:W1:Y:S07]  /*0010*/  S2R R0, SR_TID.X ;  /* 0x0000000000007919 */ /* 0x000e6e0000002100 */
[----:B------:R-:W2:Y:S01]  /*0020*/  LDC.64 R6, c[0x0][0x210] ;  /* 0x00008400ff067b82 */ /* 0x000ea20000000a00 */
[----:B------:R-:W-:Y:S01]  /*0030*/  ULDC.64 UR4, c[0x0][0x210] ;  /* 0x0000840000047ab9 */ /* 0x000fe20000000a00 */
[----:B------:R-:W-:Y:S01]  /*0040*/  ULDC.64 UR6, c[0x0][0x208] ;  /* 0x0000820000067ab9 */ /* 0x000fe20000000a00 */
[----:B------:R-:W3:Y:S01]  /*0050*/  S2R R4, SR_CTAID.X ;  /* 0x0000000000047919 */ /* 0x000ee20000002500 */
[----:B------:R-:W-:Y:S01]  /*0060*/  ULDC.64 UR8, c[0x0][0x220] ;  /* 0x0000880000087ab9 */ /* 0x000fe20000000a00 */
[----:B-1----:R-:W-:-:S02]  /*0070*/  IMAD.SHL.U32 R24, R0, 0x8, RZ ;  /* 0x0000000800187824 */ /* 0x002fc400078e00ff */
[----:B---3--:R-:W-:-:S03]  /*0080*/  IMAD.SHL.U32 R3, R4, 0x400, RZ ;  /* 0x0000040004037824 */ /* 0x008fc600078e00ff */
[----:B------:R-:W-:Y:S02]  /*0090*/  LOP3.LUT R24, R24, 0x3f8, RZ, 0xc0, !PT ;  /* 0x000003f818187812 */ /* 0x000fe400078ec0ff */
[----:B------:R-:W-:Y:S02]  /*00a0*/  SHF.R.S32.HI R23, RZ, 0x15, R4 ;  /* 0x00000015ff177819 */ /* 0x000fe40000011404 */
[----:B------:R-:W-:Y:S02]  /*00b0*/  LOP3.LUT R2, R3, R24, RZ, 0xfc, !PT ;  /* 0x0000001803027212 */ /* 0x000fe400078efcff */
[----:B------:R-:W-:Y:S02]  /*00c0*/  SGXT R23, R23, 0x1 ;  /* 0x000000011717781a */ /* 0x000fe40000000200 */
[----:B------:R-:W-:Y:S02]  /*00d0*/  SHF.R.S32.HI R5, RZ, 0x1f, R2 ;  /* 0x0000001fff057819 */ /* 0x000fe40000011402 */
[----:B------:R-:W-:-:S02]  /*00e0*/  LEA.HI R9, R23, R2, RZ, 0xb ;  /* 0x0000000217097211 */ /* 0x000fc400078f58ff */
[----:B------:R-:W-:-:S03]  /*00f0*/  LEA.HI R5, R5, R2, RZ, 0x7 ;  /* 0x0000000205057211 */ /* 0x000fc600078f38ff */
[----:B------:R-:W-:Y:S01]  /*0100*/  IMAD.SHL.U32 R10, R9, 0x4, RZ ;  /* 0x00000004090a7824 */ /* 0x000fe200078e00ff */
[----:B------:R-:W-:Y:S02]  /*0110*/  SHF.R.S32.HI R4, RZ, 0x7, R5 ;  /* 0x00000007ff047819 */ /* 0x000fe40000011405 */
[----:B------:R-:W-:Y:S02]  /*0120*/  LOP3.LUT R29, R5, 0xffffff80, RZ, 0xc0, !PT ;  /* 0xffffff80051d7812 */ /* 0x000fe400078ec0ff */
[----:B------:R-:W-:Y:S02]  /*0130*/  LEA.HI R8, R4, R4, RZ, 0x4 ;  /* 0x0000000404087211 */ /* 0x000fe400078f20ff */
[----:B------:R-:W-:Y:S01]  /*0140*/  LOP3.LUT R10, R10, 0xffffe000, RZ, 0xc0, !PT ;  /* 0xffffe0000a0a7812 */ /* 0x000fe200078ec0ff */
[----:B------:R-:W-:Y:S01]  /*0150*/  IMAD.IADD R29, R2, 0x1, -R29 ;  /* 0x00000001021d7824 */ /* 0x000fe200078e0a1d */
[----:B------:R-:W-:-:S05]  /*0160*/  LOP3.LUT R9, R8, 0xfffff0, RZ, 0xc0, !PT ;  /* 0x00fffff008097812 */ /* 0x000fca00078ec0ff */
[----:B------:R-:W-:-:S04]  /*0170*/  IMAD.IADD R9, R4, 0x1, -R9 ;  /* 0x0000000104097824 */ /* 0x000fc800078e0a09 */
[----:B------:R-:W-:-:S04]  /*0180*/  IMAD R34, R9, 0x100, R10 ;  /* 0x0000010009227824 */ /* 0x000fc800078e020a */
[--C-:B------:R-:W-:Y:S01]  /*0190*/  IMAD.IADD R17, R29, 0x1, R34.reuse ;  /* 0x000000011d117824 */ /* 0x100fe200078e0222 */
[----:B------:R-:W-:Y:S02]  /*01a0*/  SHF.R.S32.HI R26, RZ, 0x1f, R34 ;  /* 0x0000001fff1a7819 */ /* 0x000fe40000011422 */
[----:B------:R-:W-:Y:S01]  /*01b0*/  IADD3 R4, P0, R29, R34, RZ ;  /* 0x000000221d047210 */ /* 0x000fe20007f1e0ff */
[----:B--2---:R-:W-:-:S03]  /*01c0*/  IMAD.WIDE R16, R17, 0x4, R6 ;  /* 0x0000000411107825 */ /* 0x004fc600078e0206 */
[----:B------:R-:W-:Y:S02]  /*01d0*/  LEA.HI.X.SX32 R5, R29, R26, 0x1, P0 ;  /* 0x0000001a1d057211 */ /* 0x000fe400000f0eff */
[C---:B------:R-:W-:Y:S01]  /*01e0*/  LEA R12, P0, R4.reuse, UR4, 0x2 ;  /* 0x00000004040c7c11 */ /* 0x040fe2000f8010ff */
[----:B------:R-:W2:Y:S03]  /*01f0*/  LDG.E.128 R16, desc[UR6][R16.64] ;  /* 0x0000000610107981 */ /* 0x000ea6000c1e1d00 */
[----:B------:R-:W-:Y:S01]  /*0200*/  LEA.HI.X R13, R4, UR5, R5, 0x2, P0 ;  /* 0x00000005040d7c11 */ /* 0x000fe200080f1405 */
[----:B------:R-:W-:-:S05]  /*0210*/  VIADD R22, R34, 0x1000 ;  /* 0x0000100022167836 */ /* 0x000fca0000000000 */
[----:B------:R-:W2:Y:S01]  /*0220*/  LDG.E.128 R12, desc[UR6][R12.64+0x200] ;  /* 0x000200060c0c7981 */ /* 0x000ea2000c1e1d00 */
[----:B------:R-:W-:-:S04]  /*0230*/  IMAD.IADD R9, R29, 0x1, R22 ;  /* 0x000000011d097824 */ /* 0x000fc800078e0216 */
[----:B------:R-:W-:-:S06]  /*0240*/  IMAD.WIDE R8, R9, 0x4, R6 ;  /* 0x0000000409087825 */ /* 0x000fcc00078e0206 */
[----:B------:R-:W3:Y:S01]  /*0250*/  LDG.E.128 R8, desc[UR6][R8.64] ;  /* 0x0000000608087981 */ /* 0x000ee2000c1e1d00 */
[----:B------:R-:W-:-:S04]  /*0260*/  LOP3.LUT R24, R3, 0x4, R24, 0xfe, !PT ;  /* 0x0000000403187812 */ /* 0x000fc800078efe18 */
[----:B------:R-:W-:-:S04]  /*0270*/  LEA.HI R23, R23, R24, RZ, 0x7 ;  /* 0x0000001817177211 */ /* 0x000fc800078f38ff */
[----:B------:R-:W-:-:S05]  /*0280*/  LOP3.LUT R25, R23, 0xffffff80, RZ, 0xc0, !PT ;  /* 0xffffff8017197812 */ /* 0x000fca00078ec0ff */
[----:B------:R-:W-:Y:S02]  /*0290*/  IMAD.IADD R25, R24, 0x1, -R25 ;  /* 0x0000000118197824 */ /* 0x000fe400078e0a19 */
[----:B------:R-:W-:Y:S01]  /*02a0*/  VIADD R30, R34, 0x1080 ;  /* 0x00001080221e7836 */ /* 0x000fe20000000000 */
[----:B--2---:R-:W-:Y:S02]  /*02b0*/  FSETP.GT.AND P5, PT, R15, R19, PT ;  /* 0x000000130f00720b */ /* 0x004fe40003fa4000 */
[----:B------:R-:W-:Y:S02]  /*02c0*/  FSETP.GT.AND P2, PT, R14, R18, PT ;  /* 0x000000120e00720b */ /* 0x000fe40003f44000 */
[----:B------:R-:W-:Y:S02]  /*02d0*/  FSETP.GT.AND P3, PT, R12, R16, PT ;  /* 0x000000100c00720b */ /* 0x000fe40003f64000 */
[----:B------:R-:W-:Y:S02]  /*02e0*/  FSETP.GT.AND P4, PT, R13, R17, PT ;  /* 0x000000110d00720b */ /* 0x000fe40003f84000 */
[----:B------:R-:W-:-:S02]  /*02f0*/  FSETP.NAN.AND P1, PT, R15, R15, PT ;  /* 0x0000000f0f00720b */ /* 0x000fc40003f28000 */
[----:B------:R-:W-:-:S03]  /*0300*/  FSETP.NAN.AND P0, PT, R14, R14, PT ;  /* 0x0000000e0e00720b */ /* 0x000fc60003f08000 */
[----:B------:R-:W-:Y:S02]  /*0310*/  @!P5 SEL R15, R15, R19, P1 ;  /* 0x000000130f0fd207 */ /* 0x000fe40000800000 */
[----:B------:R-:W-:Y:S02]  /*0320*/  @!P2 SEL R14, R14, R18, P0 ;  /* 0x000000120e0ea207 */ /* 0x000fe40000000000 */
[----:B---3--:R-:W-:Y:S02]  /*0330*/  FSETP.NAN.AND P1, PT, R8, R8, PT ;  /* 0x000000080800720b */ /* 0x008fe40003f28000 */
[----:B------:R-:W-:Y:S02]  /*0340*/  FSETP.NAN.AND P0, PT, R12, R12, PT ;  /* 0x0000000c0c00720b */ /* 0x000fe40003f08000 */
[----:B------:R-:W-:Y:S02]  /*0350*/  P2R R5, PR, RZ, 0x4 ;  /* 0x00000004ff057803 */ /* 0x000fe40000000000 */
[----:B------:R-:W-:-:S02]  /*0360*/  FSETP.NAN.AND P2, PT, R13, R13, PT ;  /* 0x0000000d0d00720b */ /* 0x000fc40003f48000 */
[----:B------:R-:W-:Y:S02]  /*0370*/  @!P3 SEL R12, R12, R16, P0 ;  /* 0x000000100c0cb207 */ /* 0x000fe40000000000 */
[----:B------:R-:W-:Y:S02]  /*0380*/  FSETP.NAN.AND P0, PT, R9, R9, PT ;  /* 0x000000090900720b */ /* 0x000fe40003f08000 */
[----:B------:R-:W-:Y:S02]  /*0390*/  @!P4 SEL R13, R13, R17, P2 ;  /* 0x000000110d0dc207 */ /* 0x000fe40001000000 */
[----:B------:R-:W-:-:S04]  /*03a0*/  FSETP.GEU.AND P2, PT, R12, R8, PT ;  /* 0x000000080c00720b */ /* 0x000fc80003f4e000 */
[----:B------:R-:W-:Y:S02]  /*03b0*/  P2R R23, PR, RZ, 0x4 ;  /* 0x00000004ff177803 */ /* 0x000fe40000000000 */
[----:B------:R-:W-:Y:S02]  /*03c0*/  @!P1 SEL R8, R8, R12, !P2 ;  /* 0x0000000c08089207 */ /* 0x000fe40005000000 */
[----:B------:R-:W-:-:S04]  /*03d0*/  FSETP.GEU.AND P2, PT, R13, R9, PT ;  /* 0x000000090d00720b */ /* 0x000fc80003f4e000 */
[----:B------:R-:W-:Y:S02]  /*03e0*/  @!P0 SEL R9, R9, R13, !P2 ;  /* 0x0000000d09098207 */ /* 0x000fe40005000000 */
[----:B------:R-:W-:-:S04]  /*03f0*/  IADD3 R12, P0, R25, R34, RZ ;  /* 0x00000022190c7210 */ /* 0x000fc80007f1e0ff */
[----:B------:R-:W-:Y:S02]  /*0400*/  LEA.HI.X.SX32 R13, R25, R26, 0x1, P0 ;  /* 0x0000001a190d7211 */ /* 0x000fe400000f0eff */
[----:B------:R-:W-:-:S04]  /*0410*/  LEA R36, P0, R12, UR4, 0x2 ;  /* 0x000000040c247c11 */ /* 0x000fc8000f8010ff */
[----:B------:R-:W-:Y:S02]  /*0420*/  LEA.HI.X R37, R12, UR5, R13, 0x2, P0 ;  /* 0x000000050c257c11 */ /* 0x000fe400080f140d */
[-C--:B------:R-:W-:Y:S02]  /*0430*/  FSETP.NAN.AND P0, PT, R10, R10.reuse, PT ;  /* 0x0000000a0a00720b */ /* 0x080fe40003f08000 */
[----:B------:R-:W-:Y:S01]  /*0440*/  FSETP.GEU.AND P1, PT, R14, R10, PT ;  /* 0x0000000a0e00720b */ /* 0x000fe20003f2e000 */
[----:B------:R-:W-:-:S10]  /*0450*/  IMAD.IADD R17, R29, 0x1, R30 ;  /* 0x000000011d117824 */ /* 0x000fd400078e021e */
[----:B------:R-:W-:Y:S02]  /*0460*/  @!P0 SEL R10, R10, R14, !P1 ;  /* 0x0000000e0a0a8207 */ /* 0x000fe40004800000 */
[-C--:B------:R-:W-:Y:S01]  /*0470*/  FSETP.NAN.AND P0, PT, R11, R11.reuse, PT ;  /* 0x0000000b0b00720b */ /* 0x080fe20003f08000 */
[----:B------:R-:W-:Y:S01]  /*0480*/  IMAD.WIDE R16, R17, 0x4, R6 ;  /* 0x0000000411107825 */ /* 0x000fe200078e0206 */
[----:B------:R-:W-:Y:S02]  /*0490*/  P2R R26, PR, RZ, 0x2 ;  /* 0x00000002ff1a7803 */ /* 0x000fe40000000000 */
[----:B------:R-:W-:-:S09]  /*04a0*/  FSETP.GEU.AND P1, PT, R15, R11, PT ;  /* 0x0000000b0f00720b */ /* 0x000fd20003f2e000 */
[----:B------:R-:W-:Y:S02]  /*04b0*/  @!P0 SEL R11, R11, R15, !P1 ;  /* 0x0000000f0b0b8207 */ /* 0x000fe40004800000 */
[----:B------:R1:W2:Y:S01]  /*04c0*/  LDG.E.128 R12, desc[UR6][R16.64] ;  /* 0x00000006100c7981 */ /* 0x0002a2000c1e1d00 */
[----:B------:R-:W-:Y:S01]  /*04d0*/  P2R R27, PR, RZ, 0x2 ;  /* 0x00000002ff1b7803 */ /* 0x000fe20000000000 */
[----:B-1----:R-:W-:-:S04]  /*04e0*/  IMAD.IADD R17, R25, 0x1, R34 ;  /* 0x0000000119117824 */ /* 0x002fc800078e0222 */
[----:B------:R-:W-:-:S06]  /*04f0*/  IMAD.WIDE R16, R17, 0x4, R6 ;  /* 0x0000000411107825 */ /* 0x000fcc00078e0206 */
[----:B------:R-:W3:Y:S01]  /*0500*/  LDG.E.128 R16, desc[UR6][R16.64] ;  /* 0x0000000610107981 */ /* 0x000ee2000c1e1d00 */
[-C--:B--2---:R-:W-:Y:S02]  /*0510*/  FSETP.NAN.AND P0, PT, R15, R15.reuse, PT ;  /* 0x0000000f0f00720b */ /* 0x084fe40003f08000 */
[----:B------:R-:W-:-:S11]  /*0520*/  FSETP.GEU.AND P1, PT, R11, R15, PT ;  /* 0x0000000f0b00720b */ /* 0x000fd60003f2e000 */
[----:B------:R-:W-:Y:S02]  /*0530*/  @!P0 SEL R15, R15, R11, !P1 ;  /* 0x0000000b0f0f8207 */ /* 0x000fe40004800000 */
[-C--:B------:R-:W-:Y:S02]  /*0540*/  FSETP.NAN.AND P0, PT, R14, R14.reuse, PT ;  /* 0x0000000e0e00720b */ /* 0x080fe40003f08000 */
[----:B------:R-:W-:Y:S02]  /*0550*/  P2R R28, PR, RZ, 0x2 ;  /* 0x00000002ff1c7803 */ /* 0x000fe40000000000 */
[----:B------:R-:W-:-:S09]  /*0560*/  FSETP.GEU.AND P1, PT, R10, R14, PT ;  /* 0x0000000e0a00720b */ /* 0x000fd20003f2e000 */
        /* <DEDUP_REMOVED lines=9> */
[----:B------:R-:W3:Y:S01]  /*0600*/  LDG.E.128 R8, desc[UR6][R36.64+0x200] ;  /* 0x0002000624087981 */ /* 0x000ee2000c1e1d00 */
[----:B------:R-:W-:Y:S02]  /*0610*/  P2R R32, PR, RZ, 0x2 ;  /* 0x00000002ff207803 */ /* 0x000fe40000000000 */
[C---:B---3--:R-:W-:Y:S02]  /*0620*/  FSETP.GT.AND P1, PT, R9.reuse, R17, PT ;  /* 0x000000110900720b */ /* 0x048fe40003f24000 */
[----:B------:R-:W-:Y:S02]  /*0630*/  FSETP.NAN.AND P0, PT, R9, R9, PT ;  /* 0x000000090900720b */ /* 0x000fe40003f08000 */
[----:B------:R-:W-:-:S09]  /*0640*/  P2R R33, PR, RZ, 0x2 ;  /* 0x00000002ff217803 */ /* 0x000fd20000000000 */
[----:B------:R-:W-:Y:S02]  /*0650*/  @!P1 SEL R9, R9, R17, P0 ;  /* 0x0000001109099207 */ /* 0x000fe40000000000 */
[C---:B------:R-:W-:Y:S02]  /*0660*/  FSETP.GT.AND P1, PT, R10.reuse, R18, PT ;  /* 0x000000120a00720b */ /* 0x040fe40003f24000 */
[----:B------:R-:W-:Y:S02]  /*0670*/  FSETP.NAN.AND P0, PT, R10, R10, PT ;  /* 0x0000000a0a00720b */ /* 0x000fe40003f08000 */
[----:B------:R-:W-:-:S09]  /*0680*/  P2R R34, PR, RZ, 0x2 ;  /* 0x00000002ff227803 */ /* 0x000fd20000000000 */
[----:B------:R-:W-:Y:S02]  /*0690*/  @!P1 SEL R10, R10, R18, P0 ;  /* 0x000000120a0a9207 */ /* 0x000fe40000000000 */
[C---:B------:R-:W-:Y:S02]  /*06a0*/  FSETP.GT.AND P1, PT, R11.reuse, R19, PT ;  /* 0x000000130b00720b */ /* 0x040fe40003f24000 */
[----:B------:R-:W-:Y:S02]  /*06b0*/  FSETP.NAN.AND P0, PT, R11, R11, PT ;  /* 0x0000000b0b00720b */ /* 0x000fe40003f08000 */
[----:B------:R-:W-:-:S09]  /*06c0*/  P2R R35, PR, RZ, 0x2 ;  /* 0x00000002ff237803 */ /* 0x000fd20000000000 */
[----:B------:R-:W-:Y:S02]  /*06d0*/  @!P1 SEL R11, R11, R19, P0 ;  /* 0x000000130b0b9207 */ /* 0x000fe40000000000 */
[C---:B------:R-:W-:Y:S01]  /*06e0*/  FSETP.GT.AND P1, PT, R8.reuse, R16, PT ;  /* 0x000000100800720b */ /* 0x040fe20003f24000 */
[----:B------:R-:W-:Y:S01]  /*06f0*/  IMAD.IADD R17, R25, 0x1, R22 ;  /* 0x0000000119117824 */ /* 0x000fe200078e0216 */
[----:B------:R-:W-:-:S11]  /*0700*/  FSETP.NAN.AND P0, PT, R8, R8, PT ;  /* 0x000000080800720b */ /* 0x000fd60003f08000 */
[----:B------:R-:W-:Y:S01]  /*0710*/  @!P1 SEL R8, R8, R16, P0 ;  /* 0x0000001008089207 */ /* 0x000fe20000000000 */
[----:B------:R-:W-:-:S06]  /*0720*/  IMAD.WIDE R16, R17, 0x4, R6 ;  /* 0x0000000411107825 */ /* 0x000fcc00078e0206 */
[----:B------:R-:W2:Y:S01]  /*0730*/  LDG.E.128 R16, desc[UR6][R16.64] ;  /* 0x0000000610107981 */ /* 0x000ea2000c1e1d00 */
[----:B------:R-:W-:Y:S02]  /*0740*/  P2R R36, PR, RZ, 0x2 ;  /* 0x00000002ff247803 */ /* 0x000fe40000000000 */
[----:B------:R-:W-:Y:S02]  /*0750*/  P2R R24, PR, RZ, 0x4 ;  /* 0x00000004ff187803 */ /* 0x000fe40000000000 */
[----:B------:R-:W-:Y:S02]  /*0760*/  P2R R4, PR, RZ, 0x20 ;  /* 0x00000020ff047803 */ /* 0x000fe40000000000 */
[-C--:B--2---:R-:W-:Y:S02]  /*0770*/  FSETP.NAN.AND P0, PT, R19, R19.reuse, PT ;  /* 0x000000131300720b */ /* 0x084fe40003f08000 */
[----:B------:R-:W-:-:S04]  /*0780*/  FSETP.GEU.AND P1, PT, R11, R19, PT ;  /* 0x000000130b00720b */ /* 0x000fc80003f2e000 */
[----:B------:R-:W-:-:S07]  /*0790*/  P2R R22, PR, RZ, 0x2 ;  /* 0x00000002ff167803 */ /* 0x000fce0000000000 */
[----:B------:R-:W-:Y:S02]  /*07a0*/  @!P0 SEL R19, R19, R11, !P1 ;  /* 0x0000000b13138207 */ /* 0x000fe40004800000 */
[-C--:B------:R-:W-:Y:S02]  /*07b0*/  FSETP.NAN.AND P1, PT, R18, R18.reuse, PT ;  /* 0x000000121200720b */ /* 0x080fe40003f28000 */
[----:B------:R-:W-:-:S11]  /*07c0*/  FSETP.GEU.AND P0, PT, R10, R18, PT ;  /* 0x000000120a00720b */ /* 0x000fd60003f0e000 */
[----:B------:R-:W-:Y:S02]  /*07d0*/  @!P1 SEL R18, R18, R10, !P0 ;  /* 0x0000000a12129207 */ /* 0x000fe40004000000 */
[----:B------:R-:W-:Y:S02]  /*07e0*/  P2R R10, PR, RZ, 0x1 ;  /* 0x00000001ff0a7803 */ /* 0x000fe40000000000 */
[----:B------:R-:W-:-:S04]  /*07f0*/  ISETP.NE.AND P0, PT, R22, RZ, PT ;  /* 0x000000ff1600720c */ /* 0x000fc80003f05270 */
        /* <DEDUP_REMOVED lines=15> */
[----:B------:R-:W-:Y:S01]  /*08f0*/  ISETP.NE.AND P0, PT, R5, RZ, PT ;  /* 0x000000ff0500720c */ /* 0x000fe20003f05270 */
[----:B------:R-:W-:-:S04]  /*0900*/  IMAD.IADD R5, R25, 0x1, R30 ;  /* 0x0000000119057824 */ /* 0x000fc800078e021e */
[----:B------:R-:W-:-:S06]  /*0910*/  IMAD.WIDE R4, R5, 0x4, R6 ;  /* 0x0000000405047825 */ /* 0x000fcc00078e0206 */
[----:B------:R-:W2:Y:S01]  /*0920*/  LDG.E.128 R4, desc[UR6][R4.64] ;  /* 0x0000000604047981 */ /* 0x000ea2000c1e1d00 */
[-C--:B------:R-:W-:Y:S02]  /*0930*/  FSETP.NAN.AND P2, PT, R17, R17.reuse, PT ;  /* 0x000000111100720b */ /* 0x080fe40003f48000 */
[----:B------:R-:W-:Y:S02]  /*0940*/  P2R R21, PR, RZ, 0x8 ;  /* 0x00000008ff157803 */ /* 0x000fe40000000000 */
[----:B------:R-:W-:Y:S02]  /*0950*/  FSETP.NAN.AND P3, PT, R16, R16, PT ;  /* 0x000000101000720b */ /* 0x000fe40003f68000 */
[----:B------:R-:W-:Y:S02]  /*0960*/  P2R R20, PR, RZ, 0x10 ;  /* 0x00000010ff147803 */ /* 0x000fe40000000000 */
[----:B------:R-:W-:Y:S02]  /*0970*/  FSETP.GEU.AND P1, PT, R9, R17, PT ;  /* 0x000000110900720b */ /* 0x000fe40003f2e000 */
[----:B------:R-:W-:-:S03]  /*0980*/  P2R R37, PR, RZ, 0x1 ;  /* 0x00000001ff257803 */ /* 0x000fc60000000000 */
[----:B------:R-:W-:Y:S02]  /*0990*/  @!P2 SEL R17, R17, R9, !P1 ;  /* 0x000000091111a207 */ /* 0x000fe40004800000 */
[----:B------:R-:W-:Y:S02]  /*09a0*/  FSETP.GEU.AND P2, PT, R8, R16, PT ;  /* 0x000000100800720b */ /* 0x000fe40003f4e000 */
[----:B------:R-:W-:Y:S02]  /*09b0*/  ISETP.NE.AND P0, PT, R20, RZ, PT ;  /* 0x000000ff1400720c */ /* 0x000fe40003f05270 */
[----:B------:R-:W-:Y:S02]  /*09c0*/  @!P3 SEL R16, R16, R8, !P2 ;  /* 0x000000081010b207 */ /* 0x000fe40005000000 */
[----:B------:R-:W-:Y:S02]  /*09d0*/  P2R R20, PR, RZ, 0x1 ;  /* 0x00000001ff147803 */ /* 0x000fe40000000000 */
[----:B------:R-:W-:-:S04]  /*09e0*/  ISETP.NE.AND P0, PT, R21, RZ, PT ;  /* 0x000000ff1500720c */ /* 0x000fc80003f05270 */
[----:B------:R-:W-:Y:S02]  /*09f0*/  P2R R21, PR, RZ, 0x1 ;  /* 0x00000001ff157803 */ /* 0x000fe40000000000 */
        /* <DEDUP_REMOVED lines=8> */
[----:B------:R-:W1:Y:S01]  /*0a80*/  S2UR UR5, SR_CgaCtaId ;  /* 0x00000000000579c3 */ /* 0x000e620000008800 */
[----:B------:R-:W-:Y:S01]  /*0a90*/  UMOV UR4, 0x400 ;  /* 0x0000040000047882 */ /* 0x000fe20000000000 */
[----:B------:R-:W-:Y:S01]  /*0aa0*/  IMAD.SHL.U32 R0, R0, 0x4, RZ ;  /* 0x0000000400007824 */ /* 0x000fe200078e00ff */
[----:B-1----:R-:W-:-:S04]  /*0ab0*/  UPRMT UR4, UR5, 0x654, UR4 ;  /* 0x0000065405047896 */ /* 0x002fc80008000004 */
[----:B------:R-:W-:-:S04]  /*0ac0*/  LOP3.LUT R0, R0, 0x1fc, RZ, 0xc0, !PT ;  /* 0x000001fc00007812 */ /* 0x000fc800078ec0ff */
[----:B------:R-:W-:Y:S02]  /*0ad0*/  LEA R30, R0, UR4, 0x2 ;  /* 0x00000004001e7c11 */ /* 0x000fe4000f8e10ff */
[-C--:B--2---:R-:W-:Y:S02]  /*0ae0*/  FSETP.NAN.AND P4, PT, R7, R7.reuse, PT ;  /* 0x000000070700720b */ /* 0x084fe40003f88000 */
[----:B------:R-:W-:Y:S02]  /*0af0*/  FSETP.NAN.AND P5, PT, R6, R6, PT ;  /* 0x000000060600720b */ /* 0x000fe40003fa8000 */
[----:B------:R-:W-:Y:S02]  /*0b00*/  FSETP.GEU.AND P3, PT, R19, R7, PT ;  /* 0x000000071300720b */ /* 0x000fe40003f6e000 */
[----:B------:R-:W-:Y:S02]  /*0b10*/  FSETP.NAN.AND P6, PT, R5, R5, PT ;  /* 0x000000050500720b */ /* 0x000fe40003fc8000 */
[----:B------:R-:W-:-:S05]  /*0b20*/  FSETP.NAN.AND P0, PT, R4, R4, PT ;  /* 0x000000040400720b */ /* 0x000fca0003f08000 */
[----:B------:R-:W-:Y:S02]  /*0b30*/  @!P4 SEL R7, R7, R19, !P3 ;  /* 0x000000130707c207 */ /* 0x000fe40005800000 */
[----:B------:R-:W-:-:S04]  /*0b40*/  FSETP.GEU.AND P4, PT, R18, R6, PT ;  /* 0x000000061200720b */ /* 0x000fc80003f8e000 */
[----:B------:R-:W-:Y:S02]  /*0b50*/  @!P5 SEL R6, R6, R18, !P4 ;  /* 0x000000120606d207 */ /* 0x000fe40006000000 */
[----:B------:R-:W-:-:S04]  /*0b60*/  FSETP.GEU.AND P5, PT, R17, R5, PT ;  /* 0x000000051100720b */ /* 0x000fc80003fae000 */
[----:B------:R-:W-:Y:S02]  /*0b70*/  @!P6 SEL R5, R5, R17, !P5 ;  /* 0x000000110505e207 */ /* 0x000fe40006800000 */
[----:B------:R-:W-:-:S04]  /*0b80*/  FSETP.GEU.AND P6, PT, R16, R4, PT ;  /* 0x000000041000720b */ /* 0x000fc80003fce000 */
[----:B------:R-:W-:Y:S02]  /*0b90*/  @!P0 SEL R4, R4, R16, !P6 ;  /* 0x0000001004048207 */ /* 0x000fe40007000000 */
[----:B------:R-:W-:-:S04]  /*0ba0*/  ISETP.NE.AND P0, PT, R21, RZ, PT ;  /* 0x000000ff1500720c */ /* 0x000fc80003f05270 */
[----:B------:R-:W-:Y:S02]  /*0bb0*/  SEL R8, RZ, 0x1, !P0 ;  /* 0x00000001ff087807 */ /* 0x000fe40004000000 */
        /* <DEDUP_REMOVED lines=11> */
[----:B------:R-:W-:Y:S02]  /*0c70*/  SEL R8, R8, 0x2, P0 ;  /* 0x0000000208087807 */ /* 0x000fe40000000000 */
[----:B------:R-:W-:-:S04]  /*0c80*/  ISETP.NE.AND P0, PT, R24, RZ, PT ;  /* 0x000000ff1800720c */ /* 0x000fc80003f05270 */
[----:B------:R-:W-:Y:S02]  /*0c90*/  SEL R16, R16, 0x2, P0 ;  /* 0x0000000210107807 */ /* 0x000fe40000000000 */
[----:B------:R-:W-:-:S04]  /*0ca0*/  ISETP.NE.AND P0, PT, R26, RZ, PT ;  /* 0x000000ff1a00720c */ /* 0x000fc80003f05270 */
[----:B------:R-:W-:Y:S02]  /*0cb0*/  SEL R18, R18, 0x2, P0 ;  /* 0x0000000212127807 */ /* 0x000fe40000000000 */
[----:B------:R-:W-:Y:S02]  /*0cc0*/  ISETP.NE.AND P0, PT, R22, RZ, PT ;  /* 0x000000ff1600720c */ /* 0x000fe40003f05270 */
[----:B------:R-:W-:Y:S01]  /*0cd0*/  SEL R21, R18, 0x3, P1 ;  /* 0x0000000312157807 */ /* 0x000fe20000800000 */
[----:B------:R-:W1:Y:S01]  /*0ce0*/  LDC.64 R22, c[0x0][0x218] ;  /* 0x00008600ff167b82 */ /* 0x000e620000000a00 */
[----:B------:R-:W-:Y:S02]  /*0cf0*/  SEL R17, R17, 0x2, P0 ;  /* 0x0000000211117807 */ /* 0x000fe40000000000 */
[----:B------:R-:W-:-:S04]  /*0d00*/  ISETP.NE.AND P1, PT, R29, RZ, PT ;  /* 0x000000ff1d00720c */ /* 0x000fc80003f25270 */
[----:B------:R-:W-:Y:S02]  /*0d10*/  SEL R26, R17, 0x3, P1 ;  /* 0x00000003111a7807 */ /* 0x000fe40000800000 */
[----:B------:R-:W-:-:S04]  /*0d20*/  ISETP.NE.AND P1, PT, R31, RZ, PT ;  /* 0x000000ff1f00720c */ /* 0x000fc80003f25270 */
[----:B------:R-:W-:Y:S02]  /*0d30*/  SEL R24, R16, 0x3, P1 ;  /* 0x0000000310187807 */ /* 0x000fe40000800000 */
[----:B------:R-:W-:-:S04]  /*0d40*/  ISETP.NE.AND P1, PT, R32, RZ, PT ;  /* 0x000000ff2000720c */ /* 0x000fc80003f25270 */
[----:B------:R-:W-:Y:S02]  /*0d50*/  SEL R27, R8, 0x3, P1 ;  /* 0x00000003081b7807 */ /* 0x000fe40000800000 */
[----:B------:R-:W2:Y:S01]  /*0d60*/  S2R R8, SR_TID.X ;  /* 0x0000000000087919 */ /* 0x000ea20000002100 */
[----:B------:R-:W-:Y:S01]  /*0d70*/  ISETP.NE.AND P0, PT, R11, RZ, PT ;  /* 0x000000ff0b00720c */ /* 0x000fe20003f05270 */
[----:B--2---:R-:W-:-:S05]  /*0d80*/  IMAD.SHL.U32 R8, R8, 0x8, RZ ;  /* 0x0000000808087824 */ /* 0x004fca00078e00ff */
[----:B------:R-:W-:-:S04]  /*0d90*/  LOP3.LUT R8, R8, 0x3f8, RZ, 0xc0, !PT ;  /* 0x000003f808087812 */ /* 0x000fc800078ec0ff */
[----:B------:R-:W-:Y:S01]  /*0da0*/  LEA R29, R8, UR4, 0x2 ;  /* 0x00000004081d7c11 */ /* 0x000fe2000f8e10ff */
[----:B------:R-:W-:-:S04]  /*0db0*/  ULDC.64 UR4, c[0x0][0x218] ;  /* 0x0000860000047ab9 */ /* 0x000fc80000000a00 */
[----:B------:R-:W-:Y:S04]  /*0dc0*/  STS.128 [R29], R12 ;  /* 0x0000000c1d007388 */ /* 0x000fe80000000c00 */
[----:B------:R2:W-:Y:S01]  /*0dd0*/  STS.128 [R29+0x10], R4 ;  /* 0x000010041d007388 */ /* 0x0005e20000000c00 */
[----:B------:R-:W-:Y:S01]  /*0de0*/  SEL R19, R19, 0x2, P0 ;  /* 0x0000000213137807 */ /* 0x000fe20000000000 */
[----:B------:R-:W-:Y:S01]  /*0df0*/  BAR.SYNC.DEFER_BLOCKING 0x0 ;  /* 0x0000000000007b1d */ /* 0x000fe20000010000 */
[----:B------:R-:W-:Y:S02]  /*0e00*/  ISETP.NE.AND P0, PT, R10, RZ, PT ;  /* 0x000000ff0a00720c */ /* 0x000fe40003f05270 */
[----:B------:R-:W-:Y:S02]  /*0e10*/  ISETP.NE.AND P1, PT, R9, RZ, PT ;  /* 0x000000ff0900720c */ /* 0x000fe40003f25270 */
[----:B------:R-:W-:-:S02]  /*0e20*/  SEL R25, R19, 0x3, P3 ;  /* 0x0000000313197807 */ /* 0x000fc40001800000 */
[----:B------:R-:W-:Y:S01]  /*0e30*/  SEL R20, R20, 0x2, P0 ;  /* 0x0000000214147807 */ /* 0x000fe20000000000 */
[----:B------:R-:W3:Y:S04]  /*0e40*/  LDS.128 R8, [R30] ;  /* 0x000000001e087984 */ /* 0x000ee80000000c00 */
[----:B------:R-:W4:Y:S01]  /*0e50*/  LDS.128 R16, [R30+0x800] ;  /* 0x000800001e107984 */ /* 0x000f220000000c00 */
[----:B------:R-:W-:Y:S02]  /*0e60*/  ISETP.NE.AND P0, PT, R36, RZ, PT ;  /* 0x000000ff2400720c */ /* 0x000fe40003f05270 */
[----:B------:R-:W-:Y:S02]  /*0e70*/  ISETP.NE.AND P3, PT, R33, RZ, PT ;  /* 0x000000ff2100720c */ /* 0x000fe40003f65270 */
[----:B------:R-:W-:-:S02]  /*0e80*/  PRMT R21, R26, 0x3340, R21 ;  /* 0x000033401a157816 */ /* 0x000fc40000000015 */
[----:B------:R-:W-:Y:S02]  /*0e90*/  SEL R28, R20, 0x3, P4 ;  /* 0x00000003141c7807 */ /* 0x000fe40002000000 */
[----:B------:R-:W-:Y:S02]  /*0ea0*/  SEL R26, RZ, 0x1, !P3 ;  /* 0x00000001ff1a7807 */ /* 0x000fe40005800000 */
[----:B------:R-:W-:Y:S02]  /*0eb0*/  SEL R20, RZ, 0x1, !P0 ;  /* 0x00000001ff147807 */ /* 0x000fe40004000000 */
[----:B------:R-:W-:Y:S02]  /*0ec0*/  SEL R26, R26, 0x2, P1 ;  /* 0x000000021a1a7807 */ /* 0x000fe40000800000 */
[----:B------:R-:W-:Y:S02]  /*0ed0*/  SEL R20, R20, 0x2, P2 ;  /* 0x0000000214147807 */ /* 0x000fe40001000000 */
[----:B--2---:R-:W-:-:S02]  /*0ee0*/  LOP3.LUT R5, R3, R0, RZ, 0xfc, !PT ;  /* 0x0000000003057212 */ /* 0x004fc400078efcff */
[----:B------:R-:W-:Y:S02]  /*0ef0*/  SEL R26, R26, 0x3, P5 ;  /* 0x000000031a1a7807 */ /* 0x000fe40002800000 */
[----:B------:R-:W-:Y:S02]  /*0f00*/  SEL R7, R20, 0x3, P6 ;  /* 0x0000000314077807 */ /* 0x000fe40003000000 */
[----:B------:R-:W-:Y:S02]  /*0f10*/  SHF.R.S32.HI R0, RZ, 0x1f, R3 ;  /* 0x0000001fff007819 */ /* 0x000fe40000011403 */
[----:B------:R-:W-:Y:S02]  /*0f20*/  LEA R4, P0, R5, UR4, 0x2 ;  /* 0x0000000405047c11 */ /* 0x000fe4000f8010ff */
[----:B------:R-:W-:Y:S02]  /*0f30*/  PRMT R24, R27, 0x3340, R24 ;  /* 0x000033401b187816 */ /* 0x000fe40000000018 */
[----:B------:R-:W-:-:S02]  /*0f40*/  PRMT R25, R28, 0x3340, R25 ;  /* 0x000033401c197816 */ /* 0x000fc40000000019 */
[----:B------:R-:W-:Y:S02]  /*0f50*/  IADD3 R6, P1, R2, UR8, RZ ;  /* 0x0000000802067c10 */ /* 0x000fe4000ff3e0ff */
[----:B------:R-:W-:Y:S01]  /*0f60*/  PRMT R26, R7, 0x3340, R26 ;  /* 0x00003340071a7816 */ /* 0x000fe2000000001a */
[C---:B-1----:R-:W-:Y:S01]  /*0f70*/  IMAD.WIDE R22, R5.reuse, 0x4, R22 ;  /* 0x0000000405167825 */ /* 0x042fe200078e0216 */
[----:B------:R-:W-:Y:S02]  /*0f80*/  LEA.HI.X R5, R5, UR5, R0, 0x2, P0 ;  /* 0x0000000505057c11 */ /* 0x000fe400080f1400 */
[----:B------:R-:W-:Y:S02]  /*0f90*/  LEA.HI.X.SX32 R7, R2, UR9, 0x1, P1 ;  /* 0x0000000902077c11 */ /* 0x000fe400088f0eff */
[----:B------:R-:W-:Y:S02]  /*0fa0*/  PRMT R24, R24, 0x5410, R21 ;  /* 0x0000541018187816 */ /* 0x000fe40000000015 */
[----:B------:R-:W-:Y:S01]  /*0fb0*/  PRMT R25, R26, 0x5410, R25 ;  /* 0x000054101a197816 */ /* 0x000fe20000000019 */
[----:B---3--:R-:W-:Y:S04]  /*0fc0*/  STG.E.128 desc[UR6][R22.64], R8 ;  /* 0x0000000816007986 */ /* 0x008fe8000c101d06 */
[----:B----4-:R-:W-:Y:S04]  /*0fd0*/  STG.E.128 desc[UR6][R4.64+0x800], R16 ;  /* 0x0008001004007986 */ /* 0x010fe8000c101d06 */
[----:B------:R-:W-:Y:S01]  /*0fe0*/  STG.E.64 desc[UR6][R6.64], R24 ;  /* 0x0000001806007986 */ /* 0x000fe2000c101b06 */
[----:B------:R-:W-:Y:S05]  /*0ff0*/  EXIT ;  /* 0x000000000000794d */ /* 0x000fea0003800000 */
.L_x_0:
[----:B------:R-:W-:-:S00]  /*1000*/  BRA `(.L_x_0) ;  /* 0xfffffffc00fc7947 */ /* 0x000fc0000383ffff */
[----:B------:R-:W-:-:S00]  /*1010*/  NOP ;  /* 0x0000000000007918 */ /* 0x000fc00000000000 */
        /* <DEDUP_REMOVED lines=14> */
.L_x_1:


//--------------------- .nv.shared.triton_poi_fused_max_pool2d_with_indices_11 --------------------------
	.section	.nv.shared.triton_poi_fused_max_pool2d_with_indices_11,"aw",@nobits
	.sectionflags	@""
	.align	16
	.zero		1024


//--------------------- .nv.constant0.triton_poi_fused_max_pool2d_with_indices_11 --------------------------
	.section	.nv.constant0.triton_poi_fused_max_pool2d_with_indices_11,"a",@progbits
	.sectionflags	@""
	.align	4
.nv.constant0.triton_poi_fused_max_pool2d_with_indices_11:
	.zero		556
